	.headerflags	@"EF_CUDA_TEXMODE_UNIFIED EF_CUDA_64BIT_ADDRESS EF_CUDA_ACCELERATORS EF_CUDA_SM90 EF_CUDA_VIRTUAL_SM(EF_CUDA_SM90)"
	.elftype	@"ET_EXEC"


//--------------------- .nv.info                  --------------------------
	.section	.nv.info,"",@"SHT_CUDA_INFO"
	.align	4


	//----- nvinfo : EIATTR_REGCOUNT
	.align		4
        /*0000*/ 	.byte	0x04, 0x2f
        /*0002*/ 	.short	(.L_3 - .L_2)
	.align		4
.L_2:
        /*0004*/ 	.word	index@(triton_poi_fused_add_div_index_put_lift_fresh_pow_sqrt_sum_0)
        /*0008*/ 	.word	0x00000010


	//----- nvinfo : EIATTR_MIN_STACK_SIZE
	.align		4
.L_3:
        /*000c*/ 	.byte	0x04, 0x12
        /*000e*/ 	.short	(.L_5 - .L_4)
	.align		4
.L_4:
        /*0010*/ 	.word	index@(triton_poi_fused_add_div_index_put_lift_fresh_pow_sqrt_sum_0)
        /*0014*/ 	.word	0x00000000


	//----- nvinfo : EIATTR_FRAME_SIZE
	.align		4
.L_5:
        /*0018*/ 	.byte	0x04, 0x11
        /*001a*/ 	.short	(.L_7 - .L_6)
	.align		4
.L_6:
        /*001c*/ 	.word	index@(triton_poi_fused_add_div_index_put_lift_fresh_pow_sqrt_sum_0)
        /*0020*/ 	.word	0x00000000


	//----- nvinfo : EIATTR_MIN_STACK_SIZE
	.align		4
.L_7:
        /*0024*/ 	.byte	0x04, 0x12
        /*0026*/ 	.short	(.L_9 - .L_8)
	.align		4
.L_8:
        /*0028*/ 	.word	index@(triton_poi_fused_add_div_index_put_lift_fresh_pow_sqrt_sum_0)
        /*002c*/ 	.word	0x00000000
.L_9:


//--------------------- .nv.info.triton_poi_fused_add_div_index_put_lift_fresh_pow_sqrt_sum_0 --------------------------
	.section	.nv.info.triton_poi_fused_add_div_index_put_lift_fresh_pow_sqrt_sum_0,"",@"SHT_CUDA_INFO"
	.sectionflags	@""
	.align	4


	//----- nvinfo : EIATTR_CUDA_API_VERSION
	.align		4
        /*0000*/ 	.byte	0x04, 0x37
        /*0002*/ 	.short	(.L_11 - .L_10)
.L_10:
        /*0004*/ 	.word	0x0000007c


	//----- nvinfo : EIATTR_KPARAM_INFO
	.align		4
.L_11:
        /*0008*/ 	.byte	0x04, 0x17
        /*000a*/ 	.short	(.L_13 - .L_12)
.L_12:
        /*000c*/ 	.word	0x00000000
        /*0010*/ 	.short	0x0002
        /*0012*/ 	.short	0x0010
        /*0014*/ 	.byte	0x00, 0xf0, 0x11, 0x00


	//----- nvinfo : EIATTR_KPARAM_INFO
	.align		4
.L_13:
        /*0018*/ 	.byte	0x04, 0x17
        /*001a*/ 	.short	(.L_15 - .L_14)
.L_14:
        /*001c*/ 	.word	0x00000000
        /*0020*/ 	.short	0x0001
        /*0022*/ 	.short	0x0008
        /*0024*/ 	.byte	0x00, 0xf4, 0x21, 0x00


	//----- nvinfo : EIATTR_KPARAM_INFO
	.align		4
.L_15:
        /*0028*/ 	.byte	0x04, 0x17
        /*002a*/ 	.short	(.L_17 - .L_16)
.L_16:
        /*002c*/ 	.word	0x00000000
        /*0030*/ 	.short	0x0000
        /*0032*/ 	.short	0x0000
        /*0034*/ 	.byte	0x00, 0xf4, 0x21, 0x00


	//----- nvinfo : EIATTR_SPARSE_MMA_MASK
	.align		4
.L_17:
        /*0038*/ 	.byte	0x03, 0x50
        /*003a*/ 	.short	0x0000


	//----- nvinfo : EIATTR_MAXREG_COUNT
	.align		4
        /*003c*/ 	.byte	0x03, 0x1b
        /*003e*/ 	.short	0x00ff


	//----- nvinfo : EIATTR_EXIT_INSTR_OFFSETS
	.align		4
        /*0040*/ 	.byte	0x04, 0x1c
        /*0042*/ 	.short	(.L_19 - .L_18)


	//   ....[0]....
.L_18:
        /*0044*/ 	.word	0x00000280


	//   ....[1]....
        /*0048*/ 	.word	0x000002a0


	//----- nvinfo : EIATTR_REQNTID
	.align		4
.L_19:
        /*004c*/ 	.byte	0x04, 0x10
        /*004e*/ 	.short	(.L_21 - .L_20)
.L_20:
        /*0050*/ 	.word	0x00000020
        /*0054*/ 	.word	0x00000001
        /*0058*/ 	.word	0x00000001


	//----- nvinfo : EIATTR_CBANK_PARAM_SIZE
	.align		4
.L_21:
        /*005c*/ 	.byte	0x03, 0x19
        /*005e*/ 	.short	0x0014


	//----- nvinfo : EIATTR_PARAM_CBANK
	.align		4
        /*0060*/ 	.byte	0x04, 0x0a
        /*0062*/ 	.short	(.L_23 - .L_22)
	.align		4
.L_22:
        /*0064*/ 	.word	index@(.nv.constant0.triton_poi_fused_add_div_index_put_lift_fresh_pow_sqrt_sum_0)
        /*0068*/ 	.short	0x0210
        /*006a*/ 	.short	0x0014


	//----- nvinfo : EIATTR_SW_WAR
	.align		4
.L_23:
        /*006c*/ 	.byte	0x04, 0x36
        /*006e*/ 	.short	(.L_25 - .L_24)
.L_24:
        /*0070*/ 	.word	0x00000008
.L_25:


//--------------------- .nv.callgraph             --------------------------
	.section	.nv.callgraph,"",@"SHT_CUDA_CALLGRAPH"
	.align	4
	.sectionentsize	8
	.align		4
        /*0000*/ 	.word	0x00000000
	.align		4
        /*0004*/ 	.word	0xffffffff
	.align		4
        /*0008*/ 	.word	0x00000000
	.align		4
        /*000c*/ 	.word	0xfffffffe
	.align		4
        /*0010*/ 	.word	0x00000000
	.align		4
        /*0014*/ 	.word	0xfffffffd
	.align		4
        /*0018*/ 	.word	0x00000000
	.align		4
        /*001c*/ 	.word	0xfffffffc


//--------------------- .nv.constant4             --------------------------
	.section	.nv.constant4,"a",@progbits
	.align	8
	.align		8
.nv.constant4:
        /*0000*/ 	.dword	_$_str
	.align		8
        /*0008*/ 	.dword	_$_str_$_2


//--------------------- .text.triton_poi_fused_add_div_index_put_lift_fresh_pow_sqrt_sum_0 --------------------------
	.section	.text.triton_poi_fused_add_div_index_put_lift_fresh_pow_sqrt_sum_0,"ax",@progbits
	.align	128
        .global         triton_poi_fused_add_div_index_put_lift_fresh_pow_sqrt_sum_0
        .type           triton_poi_fused_add_div_index_put_lift_fresh_pow_sqrt_sum_0,@function
        .size           triton_poi_fused_add_div_index_put_lift_fresh_pow_sqrt_sum_0,(.L_x_1 - triton_poi_fused_add_div_index_put_lift_fresh_pow_sqrt_sum_0)
        .other          triton_poi_fused_add_div_index_put_lift_fresh_pow_sqrt_sum_0,@"STO_CUDA_ENTRY STV_DEFAULT"
triton_poi_fused_add_div_index_put_lift_fresh_pow_sqrt_sum_0:
.text.triton_poi_fused_add_div_index_put_lift_fresh_pow_sqrt_sum_0:
[----:B------:R-:W0:Y:S01]  /*0000*/  LDC R1, c[0x0][0x28] ;  /* 0x00000a00ff017b82 */ /* 0x000e220000000800 */
[----:B------:R-:W1:Y:S07]  /*0010*/  S2R R10, SR_TID.X ;  /* 0x00000000000a7919 */ /* 0x000e6e0000002100 */
[----:B------:R-:W2:Y:S01]  /*0020*/  LDC.64 R2, c[0x0][0x218] ;  /* 0x00008600ff027b82 */ /* 0x000ea20000000a00 */
[----:B------:R-:W-:Y:S01]  /*0030*/  IMAD.MOV.U32 R6, RZ, RZ, RZ ;  /* 0x000000ffff067224 */ /* 0x000fe200078e00ff */
[----:B------:R-:W-:Y:S01]  /*0040*/  ULDC.64 UR4, c[0x0][0x208] ;  /* 0x0000820000047ab9 */ /* 0x000fe20000000a00 */
[----:B------:R-:W3:Y:S01]  /*0050*/  S2R R7, SR_CTAID.X ;  /* 0x0000000000077919 */ /* 0x000ee20000002500 */
[----:B------:R-:W-:-:S02]  /*0060*/  CS2R R8, SRZ ;  /* 0x0000000000087805 */ /* 0x000fc4000001ff00 */
[----:B-1----:R-:W-:Y:S02]  /*0070*/  LOP3.LUT R0, R10, 0xf, RZ, 0xc0, !PT ;  /* 0x0000000f0a007812 */ /* 0x002fe400078ec0ff */
[----:B---3--:R-:W-:-:S03]  /*0080*/  SHF.R.S32.HI R4, RZ, 0x1b, R7 ;  /* 0x0000001bff047819 */ /* 0x008fc60000011407 */
[----:B------:R-:W-:Y:S01]  /*0090*/  IMAD R7, R7, 0x10, R0 ;  /* 0x0000001007077824 */ /* 0x000fe200078e0200 */
[----:B------:R-:W-:-:S04]  /*00a0*/  SGXT R0, R4, 0x1 ;  /* 0x000000010400781a */ /* 0x000fc80000000200 */
[----:B------:R-:W-:Y:S02]  /*00b0*/  ISETP.GE.AND P0, PT, R7, 0x10, PT ;  /* 0x000000100700780c */ /* 0x000fe40003f06270 */
[----:B------:R-:W-:-:S04]  /*00c0*/  LEA.HI R0, R0, R7, RZ, 0x2 ;  /* 0x0000000700007211 */ /* 0x000fc800078f10ff */
[----:B------:R-:W-:Y:S01]  /*00d0*/  LOP3.LUT R5, R0, 0xfffffffc, RZ, 0xc0, !PT ;  /* 0xfffffffc00057812 */ /* 0x000fe200078ec0ff */
[----:B------:R-:W-:-:S04]  /*00e0*/  HFMA2.MMA R0, -RZ, RZ, 0, 0 ;  /* 0x00000000ff007435 */ /* 0x000fc800000001ff */
[----:B--2---:R-:W-:-:S05]  /*00f0*/  IMAD.WIDE R4, R5, 0x4, R2 ;  /* 0x0000000405047825 */ /* 0x004fca00078e0202 */
[----:B------:R-:W2:Y:S04]  /*0100*/  @!P0 LDG.E.EL R6, desc[UR4][R4.64+0x4] ;  /* 0x0000040404068981 */ /* 0x000ea8000c2e1900 */
[----:B------:R-:W3:Y:S04]  /*0110*/  @!P0 LDG.E.EL R0, desc[UR4][R4.64] ;  /* 0x0000000404008981 */ /* 0x000ee8000c2e1900 */
[----:B------:R-:W4:Y:S04]  /*0120*/  @!P0 LDG.E.EL R8, desc[UR4][R4.64+0x8] ;  /* 0x0000080404088981 */ /* 0x000f28000c2e1900 */
[----:B------:R1:W5:Y:S01]  /*0130*/  @!P0 LDG.E.EL R9, desc[UR4][R4.64+0xc] ;  /* 0x00000c0404098981 */ /* 0x000362000c2e1900 */
[----:B------:R-:W-:Y:S01]  /*0140*/  MOV R13, RZ ;  /* 0x000000ff000d7202 */ /* 0x000fe20000000f00 */
[----:B------:R-:W-:-:S05]  /*0150*/  IMAD.WIDE R2, R7, 0x4, R2 ;  /* 0x0000000407027825 */ /* 0x000fca00078e0202 */
[----:B------:R1:W5:Y:S02]  /*0160*/  @!P0 LDG.E R13, desc[UR4][R2.64] ;  /* 0x00000004020d8981 */ /* 0x000364000c1e1900 */
[----:B-1----:R-:W1:Y:S02]  /*0170*/  LDC.64 R4, c[0x0][0x210] ;  /* 0x00008400ff047b82 */ /* 0x002e640000000a00 */
[----:B01----:R-:W-:-:S04]  /*0180*/  IMAD.WIDE R2, R7, 0x4, R4 ;  /* 0x0000000407027825 */ /* 0x003fc800078e0204 */
[----:B--2---:R-:W-:-:S04]  /*0190*/  FMUL R11, R6, R6 ;  /* 0x00000006060b7220 */ /* 0x004fc80000400000 */
[----:B---3--:R-:W-:-:S04]  /*01a0*/  FFMA R11, R0, R0, R11 ;  /* 0x00000000000b7223 */ /* 0x008fc8000000000b */
[----:B----4-:R-:W-:-:S04]  /*01b0*/  FFMA R8, R8, R8, R11 ;  /* 0x0000000808087223 */ /* 0x010fc8000000000b */
[----:B-----5:R-:W-:-:S06]  /*01c0*/  FFMA R8, R9, R9, R8 ;  /* 0x0000000909087223 */ /* 0x020fcc0000000008 */
[----:B------:R-:W0:Y:S02]  /*01d0*/  MUFU.SQRT R8, R8 ;  /* 0x0000000800087308 */ /* 0x000e240000002000 */
[----:B0-----:R-:W-:-:S05]  /*01e0*/  FADD R0, R8, 1.0000000116860974231e-07 ;  /* 0x33d6bf9508007421 */ /* 0x001fca0000000000 */
[----:B------:R-:W-:-:S13]  /*01f0*/  FSETP.GT.AND P0, PT, R0, 8.50705917302346158658e+37, PT ;  /* 0x7e8000000000780b */ /* 0x000fda0003f04000 */
[----:B------:R-:W-:Y:S01]  /*0200*/  @P0 FMUL R0, R0, 0.25 ;  /* 0x3e80000000000820 */ /* 0x000fe20000400000 */
[----:B------:R-:W-:Y:S01]  /*0210*/  @P0 FMUL R13, R13, 0.25 ;  /* 0x3e8000000d0d0820 */ /* 0x000fe20000400000 */
[----:B------:R-:W-:-:S04]  /*0220*/  LOP3.LUT P0, RZ, R10, 0x10, RZ, 0xc0, !PT ;  /* 0x000000100aff7812 */ /* 0x000fc8000780c0ff */
[----:B------:R-:W0:Y:S01]  /*0230*/  MUFU.RCP R0, R0 ;  /* 0x0000000000007308 */ /* 0x000e220000001000 */
[----:B------:R-:W-:Y:S01]  /*0240*/  ISETP.LT.AND P0, PT, R7, 0x10, !P0 ;  /* 0x000000100700780c */ /* 0x000fe20004701270 */
[----:B0-----:R-:W-:-:S05]  /*0250*/  FMUL R6, R0, R13 ;  /* 0x0000000d00067220 */ /* 0x001fca0000400000 */
[----:B------:R-:W-:-:S04]  /*0260*/  FSETP.NAN.AND P1, PT, R6, R6, PT ;  /* 0x000000060600720b */ /* 0x000fc80003f28000 */
[----:B------:R-:W-:-:S03]  /*0270*/  FSEL R5, R6, RZ, !P1 ;  /* 0x000000ff06057208 */ /* 0x000fc60004800000 */
[----:B------:R-:W-:Y:S06]  /*0280*/  @!P0 EXIT ;  /* 0x000000000000894d */ /* 0x000fec0003800000 */
[----:B------:R-:W-:Y:S01]  /*0290*/  STG.E desc[UR4][R2.64], R5 ;  /* 0x0000000502007986 */ /* 0x000fe2000c101904 */
[----:B------:R-:W-:Y:S05]  /*02a0*/  EXIT ;  /* 0x000000000000794d */ /* 0x000fea0003800000 */
.L_x_0:
[----:B------:R-:W-:-:S00]  /*02b0*/  BRA `(.L_x_0) ;  /* 0xfffffffc00fc7947 */ /* 0x000fc0000383ffff */
[----:B------:R-:W-:-:S00]  /*02c0*/  NOP ;  /* 0x0000000000007918 */ /* 0x000fc00000000000 */
        /* <DEDUP_REMOVED lines=11> */
.L_x_1:


//--------------------- .nv.global.init           --------------------------
	.section	.nv.global.init,"aw",@progbits
.nv.global.init:
	.type		_$_str,@object
	.size		_$_str,(_$_str_$_2 - _$_str)
_$_str:
        /*0000*/ 	.byte	0x5f, 0x5f, 0x43, 0x55, 0x44, 0x41, 0x5f, 0x46, 0x54, 0x5a, 0x00
	.type		_$_str_$_2,@object
	.size		_$_str_$_2,(.L_1 - _$_str_$_2)
_$_str_$_2:
        /*000b*/ 	.byte	0x5f, 0x5f, 0x43, 0x55, 0x44, 0x41, 0x5f, 0x50, 0x52, 0x45, 0x43, 0x5f, 0x53, 0x51, 0x52, 0x54
        /*001b*/ 	.byte	0x00
.L_1:


//--------------------- .nv.constant0.triton_poi_fused_add_div_index_put_lift_fresh_pow_sqrt_sum_0 --------------------------
	.section	.nv.constant0.triton_poi_fused_add_div_index_put_lift_fresh_pow_sqrt_sum_0,"a",@progbits
	.sectionflags	@""
	.align	4
.nv.constant0.triton_poi_fused_add_div_index_put_lift_fresh_pow_sqrt_sum_0:
	.zero		548
